//
// Generated by NVIDIA NVVM Compiler
//
// Compiler Build ID: CL-36424714
// Cuda compilation tools, release 13.0, V13.0.88
// Based on NVVM 20.0.0
//

.version 9.0
.target sm_100
.address_size 64

	// .globl	_Z24unique_idx_calc_threadIdPi
.extern .func  (.param .b32 func_retval0) vprintf
(
	.param .b64 vprintf_param_0,
	.param .b64 vprintf_param_1
)
;
.global .align 1 .b8 $str[27] = {116, 104, 114, 101, 97, 100, 73, 100, 120, 58, 32, 37, 100, 44, 32, 118, 97, 108, 117, 101, 32, 58, 32, 37, 100, 10};

.visible .entry _Z24unique_idx_calc_threadIdPi(
	.param .u64 .ptr .align 1 _Z24unique_idx_calc_threadIdPi_param_0
)
{
	.local .align 8 .b8 	__local_depot0[8];
	.reg .b64 	%SP;
	.reg .b64 	%SPL;
	.reg .b32 	%r<5>;
	.reg .b64 	%rd<9>;

	mov.u64 	%SPL, __local_depot0;
	cvta.local.u64 	%SP, %SPL;
	ld.param.u64 	%rd1, [_Z24unique_idx_calc_threadIdPi_param_0];
	cvta.to.global.u64 	%rd2, %rd1;
	add.u64 	%rd3, %SP, 0;
	add.u64 	%rd4, %SPL, 0;
	mov.u32 	%r1, %tid.x;
	mul.wide.u32 	%rd5, %r1, 4;
	add.s64 	%rd6, %rd2, %rd5;
	ld.global.u32 	%r2, [%rd6];
	st.local.v2.u32 	[%rd4], {%r1, %r2};
	mov.u64 	%rd7, $str;
	cvta.global.u64 	%rd8, %rd7;
	{ // callseq 0, 0
	.param .b64 param0;
	st.param.b64 	[param0], %rd8;
	.param .b64 param1;
	st.param.b64 	[param1], %rd3;
	.param .b32 retval0;
	call.uni (retval0), 
	vprintf, 
	(
	param0, 
	param1
	);
	ld.param.b32 	%r3, [retval0];
	} // callseq 0
	ret;

}


// ===== COMPILED SASS (sm_100) =====

	.target	sm_100

	.elftype	@"ET_EXEC"


//--------------------- .note.nv.tkinfo           --------------------------
	.section	.note.nv.tkinfo,"",@"SHT_NOTE"
	.sectionflags	@"SHF_NOTE_NV_TKINFO"
	.tkinfo
        /*0018*/ 	.word	0x00000002
        /*0030*/ 	.string	""
        /*0030*/ 	.string	"ptxas"
        /*0030*/ 	.string	"Cuda compilation tools, release 13.0, V13.0.88"
        /*0030*/ 	.string	"Build cuda_13.0.r13.0/compiler.36424714_0"
        /*0030*/ 	.string	"-arch sm_100 -m 64 "



//--------------------- .note.nv.cuinfo           --------------------------
	.section	.note.nv.cuinfo,"",@"SHT_NOTE"
	.sectionflags	@"SHF_NOTE_NV_CUINFO"
        /*0018*/ 	.short	0x0002
        /*001a*/ 	.short	0x0064
        /*001c*/ 	.short	0x0082
	.zero		2


//--------------------- .nv.info                  --------------------------
	.section	.nv.info,"",@"SHT_CUDA_INFO"
	.align	4


	//----- nvinfo : EIATTR_REGCOUNT
	.align		4
        /*0000*/ 	.byte	0x04, 0x2f
        /*0002*/ 	.short	(.L_2 - .L_1)
	.align		4
.L_1:
        /*0004*/ 	.word	index@(_Z24unique_idx_calc_threadIdPi)
        /*0008*/ 	.word	0x00000018


	//----- nvinfo : EIATTR_FRAME_SIZE
	.align		4
.L_2:
        /*000c*/ 	.byte	0x04, 0x11
        /*000e*/ 	.short	(.L_4 - .L_3)
	.align		4
.L_3:
        /*0010*/ 	.word	index@(_Z24unique_idx_calc_threadIdPi)
        /*0014*/ 	.word	0x00000008


	//----- nvinfo : EIATTR_MIN_STACK_SIZE
	.align		4
.L_4:
        /*0018*/ 	.byte	0x04, 0x12
        /*001a*/ 	.short	(.L_6 - .L_5)
	.align		4
.L_5:
        /*001c*/ 	.word	index@(_Z24unique_idx_calc_threadIdPi)
        /*0020*/ 	.word	0x00000008
.L_6:


//--------------------- .nv.compat                --------------------------
	.section	.nv.compat,"",@"SHT_CUDA_COMPAT_INFO"
	.align	4
        /*0000*/ 	.byte	0x02, 0x09, 0x00, 0x00, 0x02, 0x02, 0x01, 0x00, 0x02, 0x05, 0x05, 0x00, 0x03, 0x07, 0x01, 0x01
        /*0010*/ 	.byte	0x02, 0x03, 0x00, 0x00, 0x02, 0x06, 0x01, 0x00, 0x04, 0x0b, 0x08, 0x00, 0x09, 0x00, 0x00, 0x00
        /*0020*/ 	.byte	0x00, 0x00, 0x00, 0x00


//--------------------- .nv.info._Z24unique_idx_calc_threadIdPi --------------------------
	.section	.nv.info._Z24unique_idx_calc_threadIdPi,"",@"SHT_CUDA_INFO"
	.sectionflags	@""
	.align	4


	//----- nvinfo : EIATTR_CUDA_API_VERSION
	.align		4
        /*0000*/ 	.byte	0x04, 0x37
        /*0002*/ 	.short	(.L_8 - .L_7)
.L_7:
        /*0004*/ 	.word	0x00000082


	//----- nvinfo : EIATTR_KPARAM_INFO
	.align		4
.L_8:
        /*0008*/ 	.byte	0x04, 0x17
        /*000a*/ 	.short	(.L_10 - .L_9)
.L_9:
        /*000c*/ 	.word	0x00000000
        /*0010*/ 	.short	0x0000
        /*0012*/ 	.short	0x0000
        /*0014*/ 	.byte	0x00, 0xf5, 0x21, 0x00


	//----- nvinfo : EIATTR_SPARSE_MMA_MASK
	.align		4
.L_10:
        /*0018*/ 	.byte	0x03, 0x50
        /*001a*/ 	.short	0x0000


	//----- nvinfo : EIATTR_MAXREG_COUNT
	.align		4
        /*001c*/ 	.byte	0x03, 0x1b
        /*001e*/ 	.short	0x00ff


	//----- nvinfo : EIATTR_EXTERNS
	.align		4
        /*0020*/ 	.byte	0x04, 0x0f
        /*0022*/ 	.short	(.L_12 - .L_11)


	//   ....[0]....
	.align		4
.L_11:
        /*0024*/ 	.word	index@(vprintf)


	//----- nvinfo : EIATTR_MERCURY_ISA_VERSION
	.align		4
.L_12:
        /*0028*/ 	.byte	0x03, 0x5f
        /*002a*/ 	.short	0x0101


	//----- nvinfo : EIATTR_VRC_CTA_INIT_COUNT
	.align		4
        /*002c*/ 	.byte	0x02, 0x4a
	.zero		1
	.zero		1


	//----- nvinfo : EIATTR_SYSCALL_OFFSETS
	.align		4
        /*0030*/ 	.byte	0x04, 0x46
        /*0032*/ 	.short	(.L_14 - .L_13)


	//   ....[0]....
.L_13:
        /*0034*/ 	.word	0x00000120


	//----- nvinfo : EIATTR_EXIT_INSTR_OFFSETS
	.align		4
.L_14:
        /*0038*/ 	.byte	0x04, 0x1c
        /*003a*/ 	.short	(.L_16 - .L_15)


	//   ....[0]....
.L_15:
        /*003c*/ 	.word	0x00000130


	//----- nvinfo : EIATTR_CBANK_PARAM_SIZE
	.align		4
.L_16:
        /*0040*/ 	.byte	0x03, 0x19
        /*0042*/ 	.short	0x0008


	//----- nvinfo : EIATTR_PARAM_CBANK
	.align		4
        /*0044*/ 	.byte	0x04, 0x0a
        /*0046*/ 	.short	(.L_18 - .L_17)
	.align		4
.L_17:
        /*0048*/ 	.word	index@(.nv.constant0._Z24unique_idx_calc_threadIdPi)
        /*004c*/ 	.short	0x0380
        /*004e*/ 	.short	0x0008


	//----- nvinfo : EIATTR_SW_WAR
	.align		4
.L_18:
        /*0050*/ 	.byte	0x04, 0x36
        /*0052*/ 	.short	(.L_20 - .L_19)
.L_19:
        /*0054*/ 	.word	0x00000008
.L_20:


//--------------------- .nv.callgraph             --------------------------
	.section	.nv.callgraph,"",@"SHT_CUDA_CALLGRAPH"
	.align	4
	.sectionentsize	8
	.align		4
        /*0000*/ 	.word	0x00000000
	.align		4
        /*0004*/ 	.word	0xffffffff
	.align		4
        /*0008*/ 	.word	index@(_Z24unique_idx_calc_threadIdPi)
	.align		4
        /*000c*/ 	.word	index@(vprintf)
	.align		4
        /*0010*/ 	.word	0x00000000
	.align		4
        /*0014*/ 	.word	0xfffffffe
	.align		4
        /*0018*/ 	.word	0x00000000
	.align		4
        /*001c*/ 	.word	0xfffffffd
	.align		4
        /*0020*/ 	.word	0x00000000
	.align		4
        /*0024*/ 	.word	0xfffffffc


//--------------------- .nv.constant4             --------------------------
	.section	.nv.constant4,"a",@progbits
	.align	8
	.align		8
.nv.constant4:
        /*0000*/ 	.dword	vprintf
	.align		8
        /*0008*/ 	.dword	$str


//--------------------- .text._Z24unique_idx_calc_threadIdPi --------------------------
	.section	.text._Z24unique_idx_calc_threadIdPi,"ax",@progbits
	.align	128
        .global         _Z24unique_idx_calc_threadIdPi
        .type           _Z24unique_idx_calc_threadIdPi,@function
        .size           _Z24unique_idx_calc_threadIdPi,(.L_x_2 - _Z24unique_idx_calc_threadIdPi)
        .other          _Z24unique_idx_calc_threadIdPi,@"STO_CUDA_ENTRY STV_DEFAULT"
_Z24unique_idx_calc_threadIdPi:
.text._Z24unique_idx_calc_threadIdPi:
[----:B------:R-:W0:Y:S01]  /*0000*/  LDC R1, c[0x0][0x37c] ;  /* 0x0000df00ff017b82 */ /* 0x000e220000000800 */
[----:B------:R-:W1:Y:S07]  /*0010*/  S2R R10, SR_TID.X ;  /* 0x00000000000a7919 */ /* 0x000e6e0000002100 */
[----:B------:R-:W1:Y:S01]  /*0020*/  LDC.64 R2, c[0x0][0x380] ;  /* 0x0000e000ff027b82 */ /* 0x000e620000000a00 */
[----:B------:R-:W2:Y:S01]  /*0030*/  LDCU.64 UR4, c[0x0][0x358] ;  /* 0x00006b00ff0477ac */ /* 0x000ea20008000a00 */
[----:B0-----:R-:W-:Y:S01]  /*0040*/  VIADD R1, R1, 0xfffffff8 ;  /* 0xfffffff801017836 */ /* 0x001fe20000000000 */
[----:B------:R-:W0:Y:S01]  /*0050*/  LDCU.64 UR6, c[0x4][0x8] ;  /* 0x01000100ff0677ac */ /* 0x000e220008000a00 */
[----:B-1----:R-:W-:-:S05]  /*0060*/  IMAD.WIDE.U32 R2, R10, 0x4, R2 ;  /* 0x000000040a027825 */ /* 0x002fca00078e0002 */
[----:B--2---:R-:W2:Y:S01]  /*0070*/  LDG.E R11, desc[UR4][R2.64] ;  /* 0x00000004020b7981 */ /* 0x004ea2000c1e1900 */
[----:B------:R-:W-:Y:S01]  /*0080*/  MOV R0, 0x0 ;  /* 0x0000000000007802 */ /* 0x000fe20000000f00 */
[----:B------:R-:W1:Y:S01]  /*0090*/  LDCU UR4, c[0x0][0x2f8] ;  /* 0x00005f00ff0477ac */ /* 0x000e620008000800 */
[----:B0-----:R-:W-:Y:S01]  /*00a0*/  IMAD.U32 R4, RZ, RZ, UR6 ;  /* 0x00000006ff047e24 */ /* 0x001fe2000f8e00ff */
[----:B------:R-:W-:Y:S01]  /*00b0*/  MOV R5, UR7 ;  /* 0x0000000700057c02 */ /* 0x000fe20008000f00 */
[----:B------:R0:W3:Y:S01]  /*00c0*/  LDC.64 R8, c[0x4][R0] ;  /* 0x0100000000087b82 */ /* 0x0000e20000000a00 */
[----:B------:R-:W4:Y:S01]  /*00d0*/  LDCU UR5, c[0x0][0x2fc] ;  /* 0x00005f80ff0577ac */ /* 0x000f220008000800 */
[----:B-1----:R-:W-:-:S05]  /*00e0*/  IADD3 R6, P0, PT, R1, UR4, RZ ;  /* 0x0000000401067c10 */ /* 0x002fca000ff1e0ff */
[----:B----4-:R-:W-:Y:S01]  /*00f0*/  IMAD.X R7, RZ, RZ, UR5, P0 ;  /* 0x00000005ff077e24 */ /* 0x010fe200080e06ff */
[----:B--23--:R0:W-:Y:S07]  /*0100*/  STL.64 [R1], R10 ;  /* 0x0000000a01007387 */ /* 0x00c1ee0000100a00 */
[----:B------:R-:W-:-:S07]  /*0110*/  LEPC R20, `(.L_x_0) ;  /* 0x000000001014794e */ /* 0x000fce0000000000 */
[----:B0-----:R-:W-:Y:S05]  /*0120*/  CALL.ABS.NOINC R8 ;  /* 0x0000000008007343 */ /* 0x001fea0003c00000 */
.L_x_0:
[----:B------:R-:W-:Y:S05]  /*0130*/  EXIT ;  /* 0x000000000000794d */ /* 0x000fea0003800000 */
.L_x_1:
[----:B------:R-:W-:-:S00]  /*0140*/  BRA `(.L_x_1) ;  /* 0xfffffffc00fc7947 */ /* 0x000fc0000383ffff */
[----:B------:R-:W-:-:S00]  /*0150*/  NOP ;  /* 0x0000000000007918 */ /* 0x000fc00000000000 */
        /* <DEDUP_REMOVED lines=10> */
.L_x_2:


//--------------------- .nv.global.init           --------------------------
	.section	.nv.global.init,"aw",@progbits
.nv.global.init:
	.type		$str,@object
	.size		$str,(.L_0 - $str)
$str:
        /*0000*/ 	.byte	0x74, 0x68, 0x72, 0x65, 0x61, 0x64, 0x49, 0x64, 0x78, 0x3a, 0x20, 0x25, 0x64, 0x2c, 0x20, 0x76
        /*0010*/ 	.byte	0x61, 0x6c, 0x75, 0x65, 0x20, 0x3a, 0x20, 0x25, 0x64, 0x0a, 0x00
.L_0:


//--------------------- .nv.shared.reserved.0     --------------------------
	.section	.nv.shared.reserved.0,"aw",@nobits
	.weak		__nv_reservedSMEM_offset_0_alias
	.size		__nv_reservedSMEM_offset_0_alias, 0, 64
	.other		__nv_reservedSMEM_offset_0_alias,@"STO_CUDA_RESERVED_SHARED STV_DEFAULT"
__nv_reservedSMEM_offset_0_alias:
	.zero		0
	.zero		64


//--------------------- .nv.constant0._Z24unique_idx_calc_threadIdPi --------------------------
	.section	.nv.constant0._Z24unique_idx_calc_threadIdPi,"a",@progbits
	.sectionflags	@""
	.align	4
.nv.constant0._Z24unique_idx_calc_threadIdPi:
	.zero		904


//--------------------- SYMBOLS --------------------------

	.type		.nv.reservedSmem.offset0,@object
	.size		.nv.reservedSmem.offset0,0x4
	.type		vprintf,@function
